//
// Generated by NVIDIA NVVM Compiler
//
// Compiler Build ID: CL-36424714
// Cuda compilation tools, release 13.0, V13.0.88
// Based on NVVM 20.0.0
//

.version 9.0
.target sm_100
.address_size 64

	// .globl	_Z28MatrixMulKernel_SharedMemoryPiS_S_
// _ZZ28MatrixMulKernel_SharedMemoryPiS_S_E5Mds_1 has been demoted
// _ZZ28MatrixMulKernel_SharedMemoryPiS_S_E5Mds_2 has been demoted
// _ZZ28MatrixMulKernel_SharedMemoryPiS_S_E5Nds_1 has been demoted
// _ZZ28MatrixMulKernel_SharedMemoryPiS_S_E5Nds_2 has been demoted

.visible .entry _Z28MatrixMulKernel_SharedMemoryPiS_S_(
	.param .u64 .ptr .align 1 _Z28MatrixMulKernel_SharedMemoryPiS_S__param_0,
	.param .u64 .ptr .align 1 _Z28MatrixMulKernel_SharedMemoryPiS_S__param_1,
	.param .u64 .ptr .align 1 _Z28MatrixMulKernel_SharedMemoryPiS_S__param_2
)
{
	.reg .pred 	%p<2>;
	.reg .b32 	%r<175>;
	.reg .b64 	%rd<16>;
	// demoted variable
	.shared .align 4 .b8 _ZZ28MatrixMulKernel_SharedMemoryPiS_S_E5Mds_1[1024];
	// demoted variable
	.shared .align 4 .b8 _ZZ28MatrixMulKernel_SharedMemoryPiS_S_E5Mds_2[1024];
	// demoted variable
	.shared .align 4 .b8 _ZZ28MatrixMulKernel_SharedMemoryPiS_S_E5Nds_1[1024];
	// demoted variable
	.shared .align 4 .b8 _ZZ28MatrixMulKernel_SharedMemoryPiS_S_E5Nds_2[1024];
	ld.param.u64 	%rd6, [_Z28MatrixMulKernel_SharedMemoryPiS_S__param_0];
	ld.param.u64 	%rd7, [_Z28MatrixMulKernel_SharedMemoryPiS_S__param_1];
	ld.param.u64 	%rd5, [_Z28MatrixMulKernel_SharedMemoryPiS_S__param_2];
	cvta.to.global.u64 	%rd1, %rd7;
	cvta.to.global.u64 	%rd8, %rd6;
	mov.u32 	%r25, %ctaid.x;
	mov.u32 	%r26, %ctaid.y;
	mov.u32 	%r27, %tid.x;
	mov.u32 	%r28, %tid.y;
	shl.b32 	%r29, %r26, 4;
	add.s32 	%r30, %r29, %r28;
	shl.b32 	%r31, %r25, 4;
	add.s32 	%r1, %r31, %r27;
	mul.lo.s32 	%r2, %r30, 1600;
	add.s32 	%r32, %r2, %r27;
	shl.b32 	%r33, %r28, 6;
	mov.u32 	%r34, _ZZ28MatrixMulKernel_SharedMemoryPiS_S_E5Mds_1;
	add.s32 	%r3, %r34, %r33;
	shl.b32 	%r35, %r27, 2;
	add.s32 	%r4, %r3, %r35;
	mov.u32 	%r36, _ZZ28MatrixMulKernel_SharedMemoryPiS_S_E5Mds_2;
	add.s32 	%r5, %r36, %r33;
	add.s32 	%r6, %r5, %r35;
	mov.u32 	%r37, _ZZ28MatrixMulKernel_SharedMemoryPiS_S_E5Nds_1;
	add.s32 	%r9, %r37, %r35;
	add.s32 	%r7, %r9, %r33;
	mov.u32 	%r38, _ZZ28MatrixMulKernel_SharedMemoryPiS_S_E5Nds_2;
	add.s32 	%r10, %r38, %r35;
	add.s32 	%r8, %r10, %r33;
	mul.wide.u32 	%rd9, %r32, 4;
	add.s64 	%rd15, %rd8, %rd9;
	mad.lo.s32 	%r39, %r28, 1600, %r27;
	add.s32 	%r169, %r39, %r31;
	mov.b32 	%r170, 0;
	mov.u32 	%r171, %r170;
	mov.u32 	%r172, %r170;
	mov.u32 	%r173, %r170;
	mov.u32 	%r174, %r170;
$L__BB0_1:
	ld.global.u32 	%r40, [%rd15];
	st.shared.u32 	[%r4], %r40;
	ld.global.u32 	%r41, [%rd15+5120000];
	st.shared.u32 	[%r6], %r41;
	mul.wide.u32 	%rd10, %r169, 4;
	add.s64 	%rd11, %rd1, %rd10;
	ld.global.u32 	%r42, [%rd11];
	st.shared.u32 	[%r7], %r42;
	ld.global.u32 	%r43, [%rd11+3200];
	st.shared.u32 	[%r8], %r43;
	bar.sync 	0;
	ld.shared.u32 	%r44, [%r3];
	ld.shared.u32 	%r45, [%r9];
	mad.lo.s32 	%r46, %r45, %r44, %r174;
	ld.shared.u32 	%r47, [%r10];
	mad.lo.s32 	%r48, %r47, %r44, %r173;
	ld.shared.u32 	%r49, [%r5];
	mad.lo.s32 	%r50, %r45, %r49, %r172;
	mad.lo.s32 	%r51, %r47, %r49, %r171;
	ld.shared.u32 	%r52, [%r3+4];
	ld.shared.u32 	%r53, [%r9+64];
	mad.lo.s32 	%r54, %r53, %r52, %r46;
	ld.shared.u32 	%r55, [%r10+64];
	mad.lo.s32 	%r56, %r55, %r52, %r48;
	ld.shared.u32 	%r57, [%r5+4];
	mad.lo.s32 	%r58, %r53, %r57, %r50;
	mad.lo.s32 	%r59, %r55, %r57, %r51;
	ld.shared.u32 	%r60, [%r3+8];
	ld.shared.u32 	%r61, [%r9+128];
	mad.lo.s32 	%r62, %r61, %r60, %r54;
	ld.shared.u32 	%r63, [%r10+128];
	mad.lo.s32 	%r64, %r63, %r60, %r56;
	ld.shared.u32 	%r65, [%r5+8];
	mad.lo.s32 	%r66, %r61, %r65, %r58;
	mad.lo.s32 	%r67, %r63, %r65, %r59;
	ld.shared.u32 	%r68, [%r3+12];
	ld.shared.u32 	%r69, [%r9+192];
	mad.lo.s32 	%r70, %r69, %r68, %r62;
	ld.shared.u32 	%r71, [%r10+192];
	mad.lo.s32 	%r72, %r71, %r68, %r64;
	ld.shared.u32 	%r73, [%r5+12];
	mad.lo.s32 	%r74, %r69, %r73, %r66;
	mad.lo.s32 	%r75, %r71, %r73, %r67;
	ld.shared.u32 	%r76, [%r3+16];
	ld.shared.u32 	%r77, [%r9+256];
	mad.lo.s32 	%r78, %r77, %r76, %r70;
	ld.shared.u32 	%r79, [%r10+256];
	mad.lo.s32 	%r80, %r79, %r76, %r72;
	ld.shared.u32 	%r81, [%r5+16];
	mad.lo.s32 	%r82, %r77, %r81, %r74;
	mad.lo.s32 	%r83, %r79, %r81, %r75;
	ld.shared.u32 	%r84, [%r3+20];
	ld.shared.u32 	%r85, [%r9+320];
	mad.lo.s32 	%r86, %r85, %r84, %r78;
	ld.shared.u32 	%r87, [%r10+320];
	mad.lo.s32 	%r88, %r87, %r84, %r80;
	ld.shared.u32 	%r89, [%r5+20];
	mad.lo.s32 	%r90, %r85, %r89, %r82;
	mad.lo.s32 	%r91, %r87, %r89, %r83;
	ld.shared.u32 	%r92, [%r3+24];
	ld.shared.u32 	%r93, [%r9+384];
	mad.lo.s32 	%r94, %r93, %r92, %r86;
	ld.shared.u32 	%r95, [%r10+384];
	mad.lo.s32 	%r96, %r95, %r92, %r88;
	ld.shared.u32 	%r97, [%r5+24];
	mad.lo.s32 	%r98, %r93, %r97, %r90;
	mad.lo.s32 	%r99, %r95, %r97, %r91;
	ld.shared.u32 	%r100, [%r3+28];
	ld.shared.u32 	%r101, [%r9+448];
	mad.lo.s32 	%r102, %r101, %r100, %r94;
	ld.shared.u32 	%r103, [%r10+448];
	mad.lo.s32 	%r104, %r103, %r100, %r96;
	ld.shared.u32 	%r105, [%r5+28];
	mad.lo.s32 	%r106, %r101, %r105, %r98;
	mad.lo.s32 	%r107, %r103, %r105, %r99;
	ld.shared.u32 	%r108, [%r3+32];
	ld.shared.u32 	%r109, [%r9+512];
	mad.lo.s32 	%r110, %r109, %r108, %r102;
	ld.shared.u32 	%r111, [%r10+512];
	mad.lo.s32 	%r112, %r111, %r108, %r104;
	ld.shared.u32 	%r113, [%r5+32];
	mad.lo.s32 	%r114, %r109, %r113, %r106;
	mad.lo.s32 	%r115, %r111, %r113, %r107;
	ld.shared.u32 	%r116, [%r3+36];
	ld.shared.u32 	%r117, [%r9+576];
	mad.lo.s32 	%r118, %r117, %r116, %r110;
	ld.shared.u32 	%r119, [%r10+576];
	mad.lo.s32 	%r120, %r119, %r116, %r112;
	ld.shared.u32 	%r121, [%r5+36];
	mad.lo.s32 	%r122, %r117, %r121, %r114;
	mad.lo.s32 	%r123, %r119, %r121, %r115;
	ld.shared.u32 	%r124, [%r3+40];
	ld.shared.u32 	%r125, [%r9+640];
	mad.lo.s32 	%r126, %r125, %r124, %r118;
	ld.shared.u32 	%r127, [%r10+640];
	mad.lo.s32 	%r128, %r127, %r124, %r120;
	ld.shared.u32 	%r129, [%r5+40];
	mad.lo.s32 	%r130, %r125, %r129, %r122;
	mad.lo.s32 	%r131, %r127, %r129, %r123;
	ld.shared.u32 	%r132, [%r3+44];
	ld.shared.u32 	%r133, [%r9+704];
	mad.lo.s32 	%r134, %r133, %r132, %r126;
	ld.shared.u32 	%r135, [%r10+704];
	mad.lo.s32 	%r136, %r135, %r132, %r128;
	ld.shared.u32 	%r137, [%r5+44];
	mad.lo.s32 	%r138, %r133, %r137, %r130;
	mad.lo.s32 	%r139, %r135, %r137, %r131;
	ld.shared.u32 	%r140, [%r3+48];
	ld.shared.u32 	%r141, [%r9+768];
	mad.lo.s32 	%r142, %r141, %r140, %r134;
	ld.shared.u32 	%r143, [%r10+768];
	mad.lo.s32 	%r144, %r143, %r140, %r136;
	ld.shared.u32 	%r145, [%r5+48];
	mad.lo.s32 	%r146, %r141, %r145, %r138;
	mad.lo.s32 	%r147, %r143, %r145, %r139;
	ld.shared.u32 	%r148, [%r3+52];
	ld.shared.u32 	%r149, [%r9+832];
	mad.lo.s32 	%r150, %r149, %r148, %r142;
	ld.shared.u32 	%r151, [%r10+832];
	mad.lo.s32 	%r152, %r151, %r148, %r144;
	ld.shared.u32 	%r153, [%r5+52];
	mad.lo.s32 	%r154, %r149, %r153, %r146;
	mad.lo.s32 	%r155, %r151, %r153, %r147;
	ld.shared.u32 	%r156, [%r3+56];
	ld.shared.u32 	%r157, [%r9+896];
	mad.lo.s32 	%r158, %r157, %r156, %r150;
	ld.shared.u32 	%r159, [%r10+896];
	mad.lo.s32 	%r160, %r159, %r156, %r152;
	ld.shared.u32 	%r161, [%r5+56];
	mad.lo.s32 	%r162, %r157, %r161, %r154;
	mad.lo.s32 	%r163, %r159, %r161, %r155;
	ld.shared.u32 	%r164, [%r3+60];
	ld.shared.u32 	%r165, [%r9+960];
	mad.lo.s32 	%r174, %r165, %r164, %r158;
	ld.shared.u32 	%r166, [%r10+960];
	mad.lo.s32 	%r173, %r166, %r164, %r160;
	ld.shared.u32 	%r167, [%r5+60];
	mad.lo.s32 	%r172, %r165, %r167, %r162;
	mad.lo.s32 	%r171, %r166, %r167, %r163;
	bar.sync 	0;
	add.s32 	%r170, %r170, 1;
	add.s64 	%rd15, %rd15, 64;
	add.s32 	%r169, %r169, 25600;
	setp.ne.s32 	%p1, %r170, 100;
	@%p1 bra 	$L__BB0_1;
	cvta.to.global.u64 	%rd12, %rd5;
	add.s32 	%r168, %r2, %r1;
	mul.wide.u32 	%rd13, %r168, 4;
	add.s64 	%rd14, %rd12, %rd13;
	st.global.u32 	[%rd14], %r174;
	st.global.u32 	[%rd14+3200], %r173;
	st.global.u32 	[%rd14+5120000], %r172;
	st.global.u32 	[%rd14+5123200], %r171;
	ret;

}


// ===== COMPILED SASS (sm_100) =====

	.target	sm_100

	.elftype	@"ET_EXEC"


//--------------------- .note.nv.tkinfo           --------------------------
	.section	.note.nv.tkinfo,"",@"SHT_NOTE"
	.sectionflags	@"SHF_NOTE_NV_TKINFO"
	.tkinfo
        /*0018*/ 	.word	0x00000002
        /*0030*/ 	.string	""
        /*0030*/ 	.string	"ptxas"
        /*0030*/ 	.string	"Cuda compilation tools, release 13.0, V13.0.88"
        /*0030*/ 	.string	"Build cuda_13.0.r13.0/compiler.36424714_0"
        /*0030*/ 	.string	"-arch sm_100 -m 64 "



//--------------------- .note.nv.cuinfo           --------------------------
	.section	.note.nv.cuinfo,"",@"SHT_NOTE"
	.sectionflags	@"SHF_NOTE_NV_CUINFO"
        /*0018*/ 	.short	0x0002
        /*001a*/ 	.short	0x0064
        /*001c*/ 	.short	0x0082
	.zero		2


//--------------------- .nv.info                  --------------------------
	.section	.nv.info,"",@"SHT_CUDA_INFO"
	.align	4


	//----- nvinfo : EIATTR_REGCOUNT
	.align		4
        /*0000*/ 	.byte	0x04, 0x2f
        /*0002*/ 	.short	(.L_1 - .L_0)
	.align		4
.L_0:
        /*0004*/ 	.word	index@(_Z28MatrixMulKernel_SharedMemoryPiS_S_)
        /*0008*/ 	.word	0x00000020


	//----- nvinfo : EIATTR_FRAME_SIZE
	.align		4
.L_1:
        /*000c*/ 	.byte	0x04, 0x11
        /*000e*/ 	.short	(.L_3 - .L_2)
	.align		4
.L_2:
        /*0010*/ 	.word	index@(_Z28MatrixMulKernel_SharedMemoryPiS_S_)
        /*0014*/ 	.word	0x00000000


	//----- nvinfo : EIATTR_MIN_STACK_SIZE
	.align		4
.L_3:
        /*0018*/ 	.byte	0x04, 0x12
        /*001a*/ 	.short	(.L_5 - .L_4)
	.align		4
.L_4:
        /*001c*/ 	.word	index@(_Z28MatrixMulKernel_SharedMemoryPiS_S_)
        /*0020*/ 	.word	0x00000000
.L_5:


//--------------------- .nv.compat                --------------------------
	.section	.nv.compat,"",@"SHT_CUDA_COMPAT_INFO"
	.align	4
        /*0000*/ 	.byte	0x02, 0x09, 0x00, 0x00, 0x02, 0x02, 0x01, 0x00, 0x02, 0x05, 0x05, 0x00, 0x03, 0x07, 0x01, 0x01
        /*0010*/ 	.byte	0x02, 0x03, 0x00, 0x00, 0x02, 0x06, 0x01, 0x00, 0x04, 0x0b, 0x08, 0x00, 0x09, 0x00, 0x00, 0x00
        /*0020*/ 	.byte	0x00, 0x00, 0x00, 0x00


//--------------------- .nv.info._Z28MatrixMulKernel_SharedMemoryPiS_S_ --------------------------
	.section	.nv.info._Z28MatrixMulKernel_SharedMemoryPiS_S_,"",@"SHT_CUDA_INFO"
	.sectionflags	@""
	.align	4


	//----- nvinfo : EIATTR_CUDA_API_VERSION
	.align		4
        /*0000*/ 	.byte	0x04, 0x37
        /*0002*/ 	.short	(.L_7 - .L_6)
.L_6:
        /*0004*/ 	.word	0x00000082


	//----- nvinfo : EIATTR_KPARAM_INFO
	.align		4
.L_7:
        /*0008*/ 	.byte	0x04, 0x17
        /*000a*/ 	.short	(.L_9 - .L_8)
.L_8:
        /*000c*/ 	.word	0x00000000
        /*0010*/ 	.short	0x0002
        /*0012*/ 	.short	0x0010
        /*0014*/ 	.byte	0x00, 0xf5, 0x21, 0x00


	//----- nvinfo : EIATTR_KPARAM_INFO
	.align		4
.L_9:
        /*0018*/ 	.byte	0x04, 0x17
        /*001a*/ 	.short	(.L_11 - .L_10)
.L_10:
        /*001c*/ 	.word	0x00000000
        /*0020*/ 	.short	0x0001
        /*0022*/ 	.short	0x0008
        /*0024*/ 	.byte	0x00, 0xf5, 0x21, 0x00


	//----- nvinfo : EIATTR_KPARAM_INFO
	.align		4
.L_11:
        /*0028*/ 	.byte	0x04, 0x17
        /*002a*/ 	.short	(.L_13 - .L_12)
.L_12:
        /*002c*/ 	.word	0x00000000
        /*0030*/ 	.short	0x0000
        /*0032*/ 	.short	0x0000
        /*0034*/ 	.byte	0x00, 0xf5, 0x21, 0x00


	//----- nvinfo : EIATTR_SPARSE_MMA_MASK
	.align		4
.L_13:
        /*0038*/ 	.byte	0x03, 0x50
        /*003a*/ 	.short	0x0000


	//----- nvinfo : EIATTR_MAXREG_COUNT
	.align		4
        /*003c*/ 	.byte	0x03, 0x1b
        /*003e*/ 	.short	0x00ff


	//----- nvinfo : EIATTR_NUM_BARRIERS
	.align		4
        /*0040*/ 	.byte	0x02, 0x4c
        /*0042*/ 	.byte	0x01
	.zero		1


	//----- nvinfo : EIATTR_MERCURY_ISA_VERSION
	.align		4
        /*0044*/ 	.byte	0x03, 0x5f
        /*0046*/ 	.short	0x0101


	//----- nvinfo : EIATTR_VRC_CTA_INIT_COUNT
	.align		4
        /*0048*/ 	.byte	0x02, 0x4a
	.zero		1
	.zero		1


	//----- nvinfo : EIATTR_EXIT_INSTR_OFFSETS
	.align		4
        /*004c*/ 	.byte	0x04, 0x1c
        /*004e*/ 	.short	(.L_15 - .L_14)


	//   ....[0]....
.L_14:
        /*0050*/ 	.word	0x00000a40


	//----- nvinfo : EIATTR_CBANK_PARAM_SIZE
	.align		4
.L_15:
        /*0054*/ 	.byte	0x03, 0x19
        /*0056*/ 	.short	0x0018


	//----- nvinfo : EIATTR_PARAM_CBANK
	.align		4
        /*0058*/ 	.byte	0x04, 0x0a
        /*005a*/ 	.short	(.L_17 - .L_16)
	.align		4
.L_16:
        /*005c*/ 	.word	index@(.nv.constant0._Z28MatrixMulKernel_SharedMemoryPiS_S_)
        /*0060*/ 	.short	0x0380
        /*0062*/ 	.short	0x0018


	//----- nvinfo : EIATTR_SW_WAR
	.align		4
.L_17:
        /*0064*/ 	.byte	0x04, 0x36
        /*0066*/ 	.short	(.L_19 - .L_18)
.L_18:
        /*0068*/ 	.word	0x00000008
.L_19:


//--------------------- .nv.callgraph             --------------------------
	.section	.nv.callgraph,"",@"SHT_CUDA_CALLGRAPH"
	.align	4
	.sectionentsize	8
	.align		4
        /*0000*/ 	.word	0x00000000
	.align		4
        /*0004*/ 	.word	0xffffffff
	.align		4
        /*0008*/ 	.word	0x00000000
	.align		4
        /*000c*/ 	.word	0xfffffffe
	.align		4
        /*0010*/ 	.word	0x00000000
	.align		4
        /*0014*/ 	.word	0xfffffffd
	.align		4
        /*0018*/ 	.word	0x00000000
	.align		4
        /*001c*/ 	.word	0xfffffffc


//--------------------- .text._Z28MatrixMulKernel_SharedMemoryPiS_S_ --------------------------
	.section	.text._Z28MatrixMulKernel_SharedMemoryPiS_S_,"ax",@progbits
	.align	128
        .global         _Z28MatrixMulKernel_SharedMemoryPiS_S_
        .type           _Z28MatrixMulKernel_SharedMemoryPiS_S_,@function
        .size           _Z28MatrixMulKernel_SharedMemoryPiS_S_,(.L_x_2 - _Z28MatrixMulKernel_SharedMemoryPiS_S_)
        .other          _Z28MatrixMulKernel_SharedMemoryPiS_S_,@"STO_CUDA_ENTRY STV_DEFAULT"
_Z28MatrixMulKernel_SharedMemoryPiS_S_:
.text._Z28MatrixMulKernel_SharedMemoryPiS_S_:
[----:B------:R-:W-:Y:S01]  /*0000*/  LDC R1, c[0x0][0x37c] ;  /* 0x0000df00ff017b82 */ /* 0x000fe20000000800 */
[----:B------:R-:W0:Y:S07]  /*0010*/  S2R R19, SR_CTAID.Y ;  /* 0x0000000000137919 */ /* 0x000e2e0000002600 */
[----:B------:R-:W1:Y:S01]  /*0020*/  S2UR UR7, SR_CgaCtaId ;  /* 0x00000000000779c3 */ /* 0x000e620000008800 */
[----:B------:R-:W-:Y:S01]  /*0030*/  UMOV UR4, 0x400 ;  /* 0x0000040000047882 */ /* 0x000fe20000000000 */
[----:B------:R-:W-:Y:S01]  /*0040*/  HFMA2 R25, -RZ, RZ, 0, 0 ;  /* 0x00000000ff197431 */ /* 0x000fe200000001ff */
[----:B------:R-:W0:Y:S01]  /*0050*/  S2R R2, SR_TID.Y ;  /* 0x0000000000027919 */ /* 0x000e220000002200 */
[----:B------:R-:W-:Y:S01]  /*0060*/  UIADD3 UR5, UPT, UPT, UR4, 0x400, URZ ;  /* 0x0000040004057890 */ /* 0x000fe2000fffe0ff */
[----:B------:R-:W-:Y:S01]  /*0070*/  HFMA2 R29, -RZ, RZ, 0, 0 ;  /* 0x00000000ff1d7431 */ /* 0x000fe200000001ff */
[----:B------:R-:W-:Y:S01]  /*0080*/  UIADD3 UR6, UPT, UPT, UR4, 0x800, URZ ;  /* 0x0000080004067890 */ /* 0x000fe2000fffe0ff */
[----:B------:R-:W2:Y:S01]  /*0090*/  S2R R6, SR_TID.X ;  /* 0x0000000000067919 */ /* 0x000ea20000002100 */
[----:B------:R-:W3:Y:S01]  /*00a0*/  LDC.64 R20, c[0x0][0x380] ;  /* 0x0000e000ff147b82 */ /* 0x000ee20000000a00 */
[----:B------:R-:W-:Y:S01]  /*00b0*/  MOV R23, RZ ;  /* 0x000000ff00177202 */ /* 0x000fe20000000f00 */
[----:B------:R-:W4:Y:S01]  /*00c0*/  LDCU.64 UR10, c[0x0][0x358] ;  /* 0x00006b00ff0a77ac */ /* 0x000f220008000a00 */
[----:B------:R-:W5:Y:S01]  /*00d0*/  S2R R5, SR_CTAID.X ;  /* 0x0000000000057919 */ /* 0x000f620000002500 */
[----:B------:R-:W-:Y:S01]  /*00e0*/  MOV R27, RZ ;  /* 0x000000ff001b7202 */ /* 0x000fe20000000f00 */
[----:B-1----:R-:W-:-:S02]  /*00f0*/  ULEA UR8, UR7, UR4, 0x18 ;  /* 0x0000000407087291 */ /* 0x002fc4000f8ec0ff */
[----:B------:R-:W-:Y:S02]  /*0100*/  UIADD3 UR4, UPT, UPT, UR4, 0xc00, URZ ;  /* 0x00000c0004047890 */ /* 0x000fe4000fffe0ff */
[----:B------:R-:W-:Y:S02]  /*0110*/  ULEA UR6, UR7, UR6, 0x18 ;  /* 0x0000000607067291 */ /* 0x000fe4000f8ec0ff */
[----:B------:R-:W-:Y:S02]  /*0120*/  ULEA UR5, UR7, UR5, 0x18 ;  /* 0x0000000507057291 */ /* 0x000fe4000f8ec0ff */
[----:B------:R-:W-:Y:S01]  /*0130*/  ULEA UR4, UR7, UR4, 0x18 ;  /* 0x0000000407047291 */ /* 0x000fe2000f8ec0ff */
[----:B0-----:R-:W-:Y:S02]  /*0140*/  LEA R19, R19, R2, 0x4 ;  /* 0x0000000213137211 */ /* 0x001fe400078e20ff */
[C---:B------:R-:W-:Y:S01]  /*0150*/  LEA R17, R2.reuse, UR8, 0x6 ;  /* 0x0000000802117c11 */ /* 0x040fe2000f8e30ff */
[C-C-:B--2---:R-:W-:Y:S01]  /*0160*/  IMAD R0, R2.reuse, 0x640, R6.reuse ;  /* 0x0000064002007824 */ /* 0x144fe200078e0206 */
[----:B------:R-:W-:Y:S01]  /*0170*/  LEA R7, R2, UR5, 0x6 ;  /* 0x0000000502077c11 */ /* 0x000fe2000f8e30ff */
[----:B------:R-:W-:Y:S01]  /*0180*/  IMAD R3, R19, 0x640, R6 ;  /* 0x0000064013037824 */ /* 0x000fe200078e0206 */
[----:B------:R-:W-:-:S02]  /*0190*/  LEA R16, R6, R17, 0x2 ;  /* 0x0000001106107211 */ /* 0x000fc400078e10ff */
[----:B-----5:R-:W-:Y:S01]  /*01a0*/  LEA R0, R5, R0, 0x4 ;  /* 0x0000000005007211 */ /* 0x020fe200078e20ff */
[----:B---3--:R-:W-:Y:S01]  /*01b0*/  IMAD.WIDE.U32 R20, R3, 0x4, R20 ;  /* 0x0000000403147825 */ /* 0x008fe200078e0014 */
[----:B------:R-:W-:Y:S02]  /*01c0*/  LEA R18, R5, R6, 0x4 ;  /* 0x0000000605127211 */ /* 0x000fe400078e20ff */
[C---:B------:R-:W-:Y:S02]  /*01d0*/  LEA R5, R6.reuse, UR6, 0x2 ;  /* 0x0000000606057c11 */ /* 0x040fe4000f8e10ff */
[----:B------:R-:W-:Y:S01]  /*01e0*/  LEA R3, R6, UR4, 0x2 ;  /* 0x0000000406037c11 */ /* 0x000fe2000f8e10ff */
[----:B------:R-:W-:Y:S01]  /*01f0*/  UMOV UR4, URZ ;  /* 0x000000ff00047c82 */ /* 0x000fe20008000000 */
[----:B------:R-:W-:Y:S02]  /*0200*/  LEA R4, R2, R5, 0x6 ;  /* 0x0000000502047211 */ /* 0x000fe400078e30ff */
[----:B------:R-:W-:-:S02]  /*0210*/  LEA R6, R6, R7, 0x2 ;  /* 0x0000000706067211 */ /* 0x000fc400078e10ff */
[----:B----4-:R-:W-:-:S07]  /*0220*/  LEA R2, R2, R3, 0x6 ;  /* 0x0000000302027211 */ /* 0x010fce00078e30ff */
.L_x_0:
[----:B------:R-:W0:Y:S01]  /*0230*/  LDC.64 R8, c[0x0][0x388] ;  /* 0x0000e200ff087b82 */ /* 0x000e220000000a00 */
[----:B------:R-:W2:Y:S04]  /*0240*/  LDG.E R26, desc[UR10][R20.64] ;  /* 0x0000000a141a7981 */ /* 0x000ea8000c1e1900 */
[----:B------:R-:W3:Y:S01]  /*0250*/  LDG.E R28, desc[UR10][R20.64+0x4e2000] ;  /* 0x4e20000a141c7981 */ /* 0x000ee2000c1e1900 */
[----:B0-----:R-:W-:-:S05]  /*0260*/  IMAD.WIDE.U32 R8, R0, 0x4, R8 ;  /* 0x0000000400087825 */ /* 0x001fca00078e0008 */
[----:B------:R-:W4:Y:S04]  /*0270*/  LDG.E R11, desc[UR10][R8.64] ;  /* 0x0000000a080b7981 */ /* 0x000f28000c1e1900 */
[----:B------:R-:W5:Y:S04]  /*0280*/  LDG.E R13, desc[UR10][R8.64+0xc80] ;  /* 0x000c800a080d7981 */ /* 0x000f68000c1e1900 */
[----:B--2---:R-:W-:Y:S04]  /*0290*/  STS [R16], R26 ;  /* 0x0000001a10007388 */ /* 0x004fe80000000800 */
[----:B---3--:R-:W-:Y:S04]  /*02a0*/  STS [R6], R28 ;  /* 0x0000001c06007388 */ /* 0x008fe80000000800 */
[----:B----4-:R-:W-:Y:S04]  /*02b0*/  STS [R4], R11 ;  /* 0x0000000b04007388 */ /* 0x010fe80000000800 */
[----:B-----5:R-:W-:Y:S01]  /*02c0*/  STS [R2], R13 ;  /* 0x0000000d02007388 */ /* 0x020fe20000000800 */
[----:B------:R-:W-:Y:S06]  /*02d0*/  BAR.SYNC.DEFER_BLOCKING 0x0 ;  /* 0x0000000000007b1d */ /* 0x000fec0000010000 */
[----:B------:R-:W-:Y:S04]  /*02e0*/  LDS R26, [R5] ;  /* 0x00000000051a7984 */ /* 0x000fe80000000800 */
[----:B------:R-:W0:Y:S04]  /*02f0*/  LDS.128 R12, [R17] ;  /* 0x00000000110c7984 */ /* 0x000e280000000c00 */
[----:B------:R-:W1:Y:S04]  /*0300*/  LDS.128 R8, [R7] ;  /* 0x0000000007087984 */ /* 0x000e680000000c00 */
[----:B------:R-:W2:Y:S01]  /*0310*/  LDS R24, [R3] ;  /* 0x0000000003187984 */ /* 0x000ea20000000800 */
[----:B0-----:R-:W-:-:S02]  /*0320*/  IMAD R22, R12, R26, R27 ;  /* 0x0000001a0c167224 */ /* 0x001fc400078e021b */
[-C--:B-1----:R-:W-:Y:S02]  /*0330*/  IMAD R26, R26, R8.reuse, R23 ;  /* 0x000000081a1a7224 */ /* 0x082fe400078e0217 */
[----:B--2---:R-:W-:Y:S02]  /*0340*/  IMAD R8, R24, R8, R25 ;  /* 0x0000000818087224 */ /* 0x004fe400078e0219 */
[----:B------:R-:W0:Y:S01]  /*0350*/  LDS R25, [R5+0x40] ;  /* 0x0000400005197984 */ /* 0x000e220000000800 */
[----:B------:R-:W-:-:S03]  /*0360*/  IMAD R12, R12, R24, R29 ;  /* 0x000000180c0c7224 */ /* 0x000fc600078e021d */
[----:B------:R-:W1:Y:S01]  /*0370*/  LDS R24, [R3+0x40] ;  /* 0x0000400003187984 */ /* 0x000e620000000800 */
[C---:B0-----:R-:W-:Y:S02]  /*0380*/  IMAD R23, R25.reuse, R13, R22 ;  /* 0x0000000d19177224 */ /* 0x041fe400078e0216 */
[----:B------:R-:W-:Y:S01]  /*0390*/  IMAD R25, R25, R9, R26 ;  /* 0x0000000919197224 */ /* 0x000fe200078e021a */
[----:B------:R-:W-:Y:S01]  /*03a0*/  LDS R22, [R5+0xc0] ;  /* 0x0000c00005167984 */ /* 0x000fe20000000800 */
[----:B-1----:R-:W-:-:S03]  /*03b0*/  IMAD R26, R24, R13, R12 ;  /* 0x0000000d181a7224 */ /* 0x002fc600078e020c */
[----:B------:R-:W0:Y:S01]  /*03c0*/  LDS R12, [R5+0x80] ;  /* 0x00008000050c7984 */ /* 0x000e220000000800 */
[----:B------:R-:W-:-:S03]  /*03d0*/  IMAD R24, R24, R9, R8 ;  /* 0x0000000918187224 */ /* 0x000fc600078e0208 */
[----:B------:R-:W1:Y:S04]  /*03e0*/  LDS R13, [R3+0x80] ;  /* 0x00008000030d7984 */ /* 0x000e680000000800 */
[----:B------:R-:W2:Y:S01]  /*03f0*/  LDS R8, [R3+0xc0] ;  /* 0x0000c00003087984 */ /* 0x000ea20000000800 */
[CC--:B0-----:R-:W-:Y:S02]  /*0400*/  IMAD R23, R12.reuse, R14.reuse, R23 ;  /* 0x0000000e0c177224 */ /* 0x0c1fe400078e0217 */
[C---:B-1----:R-:W-:Y:S02]  /*0410*/  IMAD R26, R13.reuse, R14, R26 ;  /* 0x0000000e0d1a7224 */ /* 0x042fe400078e021a */
[-C--:B------:R-:W-:Y:S02]  /*0420*/  IMAD R9, R12, R10.reuse, R25 ;  /* 0x0000000a0c097224 */ /* 0x080fe400078e0219 */
[----:B------:R-:W-:Y:S01]  /*0430*/  IMAD R24, R13, R10, R24 ;  /* 0x0000000a0d187224 */ /* 0x000fe200078e0218 */
[----:B------:R-:W-:Y:S01]  /*0440*/  LDS R25, [R3+0x100] ;  /* 0x0001000003197984 */ /* 0x000fe20000000800 */
[----:B------:R-:W-:-:S02]  /*0450*/  IMAD R10, R22, R15, R23 ;  /* 0x0000000f160a7224 */ /* 0x000fc400078e0217 */
[C---:B--2---:R-:W-:Y:S01]  /*0460*/  IMAD R27, R8.reuse, R15, R26 ;  /* 0x0000000f081b7224 */ /* 0x044fe200078e021a */
[----:B------:R-:W-:Y:S04]  /*0470*/  LDS R23, [R5+0x100] ;  /* 0x0001000005177984 */ /* 0x000fe80000000800 */
[----:B------:R-:W0:Y:S01]  /*0480*/  LDS.128 R12, [R17+0x10] ;  /* 0x00001000110c7984 */ /* 0x000e220000000c00 */
[-C--:B------:R-:W-:Y:S02]  /*0490*/  IMAD R26, R8, R11.reuse, R24 ;  /* 0x0000000b081a7224 */ /* 0x080fe400078e0218 */
[----:B------:R-:W-:Y:S02]  /*04a0*/  IMAD R22, R22, R11, R9 ;  /* 0x0000000b16167224 */ /* 0x000fe400078e0209 */
[----:B0-----:R-:W-:-:S02]  /*04b0*/  IMAD R24, R12, R23, R10 ;  /* 0x000000170c187224 */ /* 0x001fc400078e020a */
[----:B------:R-:W0:Y:S01]  /*04c0*/  LDS.128 R8, [R7+0x10] ;  /* 0x0000100007087984 */ /* 0x000e220000000c00 */
[----:B------:R-:W-:Y:S02]  /*04d0*/  IMAD R12, R12, R25, R27 ;  /* 0x000000190c0c7224 */ /* 0x000fe400078e021b */
[-C--:B0-----:R-:W-:Y:S02]  /*04e0*/  IMAD R26, R25, R8.reuse, R26 ;  /* 0x00000008191a7224 */ /* 0x081fe400078e021a */
[----:B------:R-:W-:Y:S01]  /*04f0*/  IMAD R22, R23, R8, R22 ;  /* 0x0000000817167224 */ /* 0x000fe200078e0216 */
[----:B------:R-:W0:Y:S04]  /*0500*/  LDS R25, [R5+0x140] ;  /* 0x0001400005197984 */ /* 0x000e280000000800 */
[----:B------:R-:W1:Y:S01]  /*0510*/  LDS R8, [R3+0x140] ;  /* 0x0001400003087984 */ /* 0x000e620000000800 */
[----:B0-----:R-:W-:-:S02]  /*0520*/  IMAD R23, R25, R13, R24 ;  /* 0x0000000d19177224 */ /* 0x001fc400078e0218 */
[C---:B-1----:R-:W-:Y:S02]  /*0530*/  IMAD R24, R8.reuse, R13, R12 ;  /* 0x0000000d08187224 */ /* 0x042fe400078e020c */
[----:B------:R-:W0:Y:S04]  /*0540*/  LDS R12, [R5+0x180] ;  /* 0x00018000050c7984 */ /* 0x000e280000000800 */
[----:B------:R-:W1:Y:S01]  /*0550*/  LDS R13, [R3+0x180] ;  /* 0x00018000030d7984 */ /* 0x000e620000000800 */
[-C--:B------:R-:W-:Y:S02]  /*0560*/  IMAD R25, R25, R9.reuse, R22 ;  /* 0x0000000919197224 */ /* 0x080fe400078e0216 */
[----:B------:R-:W-:Y:S01]  /*0570*/  IMAD R26, R8, R9, R26 ;  /* 0x00000009081a7224 */ /* 0x000fe200078e021a */
[----:B------:R-:W2:Y:S04]  /*0580*/  LDS R22, [R5+0x1c0] ;  /* 0x0001c00005167984 */ /* 0x000ea80000000800 */
[----:B------:R-:W3:Y:S01]  /*0590*/  LDS R8, [R3+0x1c0] ;  /* 0x0001c00003087984 */ /* 0x000ee20000000800 */
[----:B0-----:R-:W-:-:S02]  /*05a0*/  IMAD R23, R12, R14, R23 ;  /* 0x0000000e0c177224 */ /* 0x001fc400078e0217 */
[C---:B-1----:R-:W-:Y:S02]  /*05b0*/  IMAD R14, R13.reuse, R14, R24 ;  /* 0x0000000e0d0e7224 */ /* 0x042fe400078e0218 */
[-C--:B------:R-:W-:Y:S02]  /*05c0*/  IMAD R9, R12, R10.reuse, R25 ;  /* 0x0000000a0c097224 */ /* 0x080fe400078e0219 */
[----:B------:R-:W-:Y:S01]  /*05d0*/  IMAD R24, R13, R10, R26 ;  /* 0x0000000a0d187224 */ /* 0x000fe200078e021a */
[----:B------:R-:W-:Y:S01]  /*05e0*/  LDS R25, [R3+0x200] ;  /* 0x0002000003197984 */ /* 0x000fe20000000800 */
[-C--:B--2---:R-:W-:Y:S02]  /*05f0*/  IMAD R10, R22, R15.reuse, R23 ;  /* 0x0000000f160a7224 */ /* 0x084fe400078e0217 */
[C---:B---3--:R-:W-:Y:S01]  /*0600*/  IMAD R27, R8.reuse, R15, R14 ;  /* 0x0000000f081b7224 */ /* 0x048fe200078e020e */
[----:B------:R-:W-:Y:S04]  /*0610*/  LDS R23, [R5+0x200] ;  /* 0x0002000005177984 */ /* 0x000fe80000000800 */
[----:B------:R-:W0:Y:S01]  /*0620*/  LDS.128 R12, [R17+0x20] ;  /* 0x00002000110c7984 */ /* 0x000e220000000c00 */
[----:B------:R-:W-:-:S02]  /*0630*/  IMAD R26, R8, R11, R24 ;  /* 0x0000000b081a7224 */ /* 0x000fc400078e0218 */
[----:B------:R-:W-:Y:S02]  /*0640*/  IMAD R22, R22, R11, R9 ;  /* 0x0000000b16167224 */ /* 0x000fe400078e0209 */
[C---:B0-----:R-:W-:Y:S02]  /*0650*/  IMAD R24, R12.reuse, R23, R10 ;  /* 0x000000170c187224 */ /* 0x041fe400078e020a */
[----:B------:R-:W0:Y:S01]  /*0660*/  LDS.128 R8, [R7+0x20] ;  /* 0x0000200007087984 */ /* 0x000e220000000c00 */
[----:B------:R-:W-:Y:S02]  /*0670*/  IMAD R12, R12, R25, R27 ;  /* 0x000000190c0c7224 */ /* 0x000fe400078e021b */
[-C--:B0-----:R-:W-:Y:S02]  /*0680*/  IMAD R26, R25, R8.reuse, R26 ;  /* 0x00000008191a7224 */ /* 0x081fe400078e021a */
[----:B------:R-:W-:Y:S01]  /*0690*/  IMAD R22, R23, R8, R22 ;  /* 0x0000000817167224 */ /* 0x000fe200078e0216 */
[----:B------:R-:W0:Y:S04]  /*06a0*/  LDS R25, [R5+0x240] ;  /* 0x0002400005197984 */ /* 0x000e280000000800 */
[----:B------:R-:W1:Y:S01]  /*06b0*/  LDS R8, [R3+0x240] ;  /* 0x0002400003087984 */ /* 0x000e620000000800 */
[----:B0-----:R-:W-:-:S02]  /*06c0*/  IMAD R23, R25, R13, R24 ;  /* 0x0000000d19177224 */ /* 0x001fc400078e0218 */
[----:B-1----:R-:W-:Y:S02]  /*06d0*/  IMAD R24, R8, R13, R12 ;  /* 0x0000000d08187224 */ /* 0x002fe400078e020c */
[----:B------:R-:W0:Y:S01]  /*06e0*/  LDS R12, [R5+0x280] ;  /* 0x00028000050c7984 */ /* 0x000e220000000800 */
[----:B------:R-:W-:-:S03]  /*06f0*/  IMAD R25, R25, R9, R22 ;  /* 0x0000000919197224 */ /* 0x000fc600078e0216 */
[----:B------:R-:W1:Y:S01]  /*0700*/  LDS R13, [R3+0x280] ;  /* 0x00028000030d7984 */ /* 0x000e620000000800 */
[----:B------:R-:W-:-:S03]  /*0710*/  IMAD R26, R8, R9, R26 ;  /* 0x00000009081a7224 */ /* 0x000fc600078e021a */
[----:B------:R-:W2:Y:S04]  /*0720*/  LDS R22, [R5+0x2c0] ;  /* 0x0002c00005167984 */ /* 0x000ea80000000800 */
[----:B------:R-:W3:Y:S01]  /*0730*/  LDS R8, [R3+0x2c0] ;  /* 0x0002c00003087984 */ /* 0x000ee20000000800 */
[C---:B0-----:R-:W-:Y:S02]  /*0740*/  IMAD R23, R12.reuse, R14, R23 ;  /* 0x0000000e0c177224 */ /* 0x041fe400078e0217 */
[----:B------:R-:W-:Y:S02]  /*0750*/  IMAD R9, R12, R10, R25 ;  /* 0x0000000a0c097224 */ /* 0x000fe400078e0219 */
[C---:B-1----:R-:W-:Y:S01]  /*0760*/  IMAD R14, R13.reuse, R14, R24 ;  /* 0x0000000e0d0e7224 */ /* 0x042fe200078e0218 */
[----:B------:R-:W-:Y:S01]  /*0770*/  LDS R25, [R3+0x300] ;  /* 0x0003000003197984 */ /* 0x000fe20000000800 */
[----:B------:R-:W-:-:S02]  /*0780*/  IMAD R10, R13, R10, R26 ;  /* 0x0000000a0d0a7224 */ /* 0x000fc400078e021a */
[C---:B--2---:R-:W-:Y:S02]  /*0790*/  IMAD R24, R22.reuse, R15, R23 ;  /* 0x0000000f16187224 */ /* 0x044fe400078e0217 */
[----:B------:R-:W-:Y:S01]  /*07a0*/  IMAD R22, R22, R11, R9 ;  /* 0x0000000b16167224 */ /* 0x000fe200078e0209 */
[----:B------:R-:W-:Y:S01]  /*07b0*/  LDS R23, [R5+0x300] ;  /* 0x0003000005177984 */ /* 0x000fe20000000800 */
[C---:B---3--:R-:W-:Y:S02]  /*07c0*/  IMAD R27, R8.reuse, R15, R14 ;  /* 0x0000000f081b7224 */ /* 0x048fe400078e020e */
[----:B------:R-:W-:Y:S01]  /*07d0*/  IMAD R26, R8, R11, R10 ;  /* 0x0000000b081a7224 */ /* 0x000fe200078e020a */
[----:B------:R-:W0:Y:S04]  /*07e0*/  LDS.128 R12, [R17+0x30] ;  /* 0x00003000110c7984 */ /* 0x000e280000000c00 */
[----:B------:R-:W1:Y:S01]  /*07f0*/  LDS.128 R8, [R7+0x30] ;  /* 0x0000300007087984 */ /* 0x000e620000000c00 */
[----:B0-----:R-:W-:-:S02]  /*0800*/  IMAD R24, R12, R23, R24 ;  /* 0x000000170c187224 */ /* 0x001fc400078e0218 */
[----:B------:R-:W-:Y:S02]  /*0810*/  IMAD R12, R12, R25, R27 ;  /* 0x000000190c0c7224 */ /* 0x000fe400078e021b */
[-C--:B-1----:R-:W-:Y:S01]  /*0820*/  IMAD R22, R23, R8.reuse, R22 ;  /* 0x0000000817167224 */ /* 0x082fe200078e0216 */
[----:B------:R-:W-:Y:S01]  /*0830*/  LDS R27, [R3+0x340] ;  /* 0x00034000031b7984 */ /* 0x000fe20000000800 */
[----:B------:R-:W-:-:S03]  /*0840*/  IMAD R26, R25, R8, R26 ;  /* 0x00000008191a7224 */ /* 0x000fc600078e021a */
[----:B------:R-:W0:Y:S04]  /*0850*/  LDS R8, [R5+0x340] ;  /* 0x0003400005087984 */ /* 0x000e280000000800 */
[----:B------:R-:W1:Y:S04]  /*0860*/  LDS R25, [R3+0x380] ;  /* 0x0003800003197984 */ /* 0x000e680000000800 */
[----:B------:R-:W2:Y:S01]  /*0870*/  LDS R23, [R5+0x380] ;  /* 0x0003800005177984 */ /* 0x000ea20000000800 */
[----:B------:R-:W-:Y:S01]  /*0880*/  UIADD3 UR4, UPT, UPT, UR4, 0x1, URZ ;  /* 0x0000000104047890 */ /* 0x000fe2000fffe0ff */
[----:B0-----:R-:W-:-:S02]  /*0890*/  IMAD R24, R8, R13, R24 ;  /* 0x0000000d08187224 */ /* 0x001fc400078e0218 */
[----:B------:R-:W-:Y:S02]  /*08a0*/  IMAD R8, R8, R9, R22 ;  /* 0x0000000908087224 */ /* 0x000fe400078e0216 */
[C---:B------:R-:W-:Y:S01]  /*08b0*/  IMAD R13, R27.reuse, R13, R12 ;  /* 0x0000000d1b0d7224 */ /* 0x040fe200078e020c */
[----:B------:R-:W0:Y:S04]  /*08c0*/  LDS R22, [R5+0x3c0] ;  /* 0x0003c00005167984 */ /* 0x000e280000000800 */
[----:B------:R-:W3:Y:S01]  /*08d0*/  LDS R12, [R3+0x3c0] ;  /* 0x0003c000030c7984 */ /* 0x000ee20000000800 */
[----:B------:R-:W-:Y:S01]  /*08e0*/  UISETP.NE.AND UP0, UPT, UR4, 0x64, UPT ;  /* 0x000000640400788c */ /* 0x000fe2000bf05270 */
[----:B------:R-:W-:Y:S01]  /*08f0*/  IMAD R26, R27, R9, R26 ;  /* 0x000000091b1a7224 */ /* 0x000fe200078e021a */
[----:B------:R-:W-:Y:S01]  /*0900*/  BAR.SYNC.DEFER_BLOCKING 0x0 ;  /* 0x0000000000007b1d */ /* 0x000fe20000010000 */
[-C--:B-1----:R-:W-:Y:S01]  /*0910*/  IMAD R13, R25, R14.reuse, R13 ;  /* 0x0000000e190d7224 */ /* 0x082fe200078e020d */
[----:B------:R-:W-:Y:S01]  /*0920*/  IADD3 R20, P0, PT, R20, 0x40, RZ ;  /* 0x0000004014147810 */ /* 0x000fe20007f1e0ff */
[----:B--2---:R-:W-:-:S02]  /*0930*/  IMAD R24, R23, R14, R24 ;  /* 0x0000000e17187224 */ /* 0x004fc400078e0218 */
[-C--:B------:R-:W-:Y:S02]  /*0940*/  IMAD R8, R23, R10.reuse, R8 ;  /* 0x0000000a17087224 */ /* 0x080fe400078e0208 */
[----:B------:R-:W-:Y:S01]  /*0950*/  IMAD R25, R25, R10, R26 ;  /* 0x0000000a19197224 */ /* 0x000fe200078e021a */
[----:B------:R-:W-:Y:S02]  /*0960*/  IADD3.X R21, PT, PT, RZ, R21, RZ, P0, !PT ;  /* 0x00000015ff157210 */ /* 0x000fe400007fe4ff */
[----:B------:R-:W-:Y:S01]  /*0970*/  IADD3 R0, PT, PT, R0, 0x6400, RZ ;  /* 0x0000640000007810 */ /* 0x000fe20007ffe0ff */
[C---:B0-----:R-:W-:Y:S02]  /*0980*/  IMAD R27, R22.reuse, R15, R24 ;  /* 0x0000000f161b7224 */ /* 0x041fe400078e0218 */
[----:B------:R-:W-:Y:S02]  /*0990*/  IMAD R23, R22, R11, R8 ;  /* 0x0000000b16177224 */ /* 0x000fe400078e0208 */
[----:B---3--:R-:W-:-:S02]  /*09a0*/  IMAD R29, R12, R15, R13 ;  /* 0x0000000f0c1d7224 */ /* 0x008fc400078e020d */
[----:B------:R-:W-:Y:S01]  /*09b0*/  IMAD R25, R12, R11, R25 ;  /* 0x0000000b0c197224 */ /* 0x000fe200078e0219 */
[----:B------:R-:W-:Y:S06]  /*09c0*/  BRA.U UP0, `(.L_x_0) ;  /* 0xfffffff900187547 */ /* 0x000fec000b83ffff */
[----:B------:R-:W0:Y:S01]  /*09d0*/  LDC.64 R2, c[0x0][0x390] ;  /* 0x0000e400ff027b82 */ /* 0x000e220000000a00 */
[----:B------:R-:W-:-:S04]  /*09e0*/  IMAD R19, R19, 0x640, R18 ;  /* 0x0000064013137824 */ /* 0x000fc800078e0212 */
[----:B0-----:R-:W-:-:S05]  /*09f0*/  IMAD.WIDE.U32 R2, R19, 0x4, R2 ;  /* 0x0000000413027825 */ /* 0x001fca00078e0002 */
[----:B------:R-:W-:Y:S04]  /*0a00*/  STG.E desc[UR10][R2.64], R27 ;  /* 0x0000001b02007986 */ /* 0x000fe8000c10190a */
[----:B------:R-:W-:Y:S04]  /*0a10*/  STG.E desc[UR10][R2.64+0xc80], R29 ;  /* 0x000c801d02007986 */ /* 0x000fe8000c10190a */
[----:B------:R-:W-:Y:S04]  /*0a20*/  STG.E desc[UR10][R2.64+0x4e2000], R23 ;  /* 0x4e20001702007986 */ /* 0x000fe8000c10190a */
[----:B------:R-:W-:Y:S01]  /*0a30*/  STG.E desc[UR10][R2.64+0x4e2c80], R25 ;  /* 0x4e2c801902007986 */ /* 0x000fe2000c10190a */
[----:B------:R-:W-:Y:S05]  /*0a40*/  EXIT ;  /* 0x000000000000794d */ /* 0x000fea0003800000 */
.L_x_1:
[----:B------:R-:W-:-:S00]  /*0a50*/  BRA `(.L_x_1) ;  /* 0xfffffffc00fc7947 */ /* 0x000fc0000383ffff */
[----:B------:R-:W-:-:S00]  /*0a60*/  NOP ;  /* 0x0000000000007918 */ /* 0x000fc00000000000 */
        /* <DEDUP_REMOVED lines=9> */
.L_x_2:


//--------------------- .nv.shared._Z28MatrixMulKernel_SharedMemoryPiS_S_ --------------------------
	.section	.nv.shared._Z28MatrixMulKernel_SharedMemoryPiS_S_,"aw",@nobits
	.sectionflags	@""
	.align	4
.nv.shared._Z28MatrixMulKernel_SharedMemoryPiS_S_:
	.zero		5120


//--------------------- .nv.shared.reserved.0     --------------------------
	.section	.nv.shared.reserved.0,"aw",@nobits
	.weak		__nv_reservedSMEM_offset_0_alias
	.size		__nv_reservedSMEM_offset_0_alias, 0, 64
	.other		__nv_reservedSMEM_offset_0_alias,@"STO_CUDA_RESERVED_SHARED STV_DEFAULT"
__nv_reservedSMEM_offset_0_alias:
	.zero		0
	.zero		64


//--------------------- .nv.constant0._Z28MatrixMulKernel_SharedMemoryPiS_S_ --------------------------
	.section	.nv.constant0._Z28MatrixMulKernel_SharedMemoryPiS_S_,"a",@progbits
	.sectionflags	@""
	.align	4
.nv.constant0._Z28MatrixMulKernel_SharedMemoryPiS_S_:
	.zero		920


//--------------------- SYMBOLS --------------------------

	.type		.nv.reservedSmem.offset0,@object
	.size		.nv.reservedSmem.offset0,0x4
	.type		.nv.reservedSmem.cap,@object
	.size		.nv.reservedSmem.cap,0x4
